//
// Generated by NVIDIA NVVM Compiler
//
// Compiler Build ID: CL-36424714
// Cuda compilation tools, release 13.0, V13.0.88
// Based on NVVM 20.0.0
//

.version 9.0
.target sm_100
.address_size 64

	// .globl	_Z19init_random_numbersj
.extern .func  (.param .b32 func_retval0) vprintf
(
	.param .b64 vprintf_param_0,
	.param .b64 vprintf_param_1
)
;
.extern .func __assertfail
(
	.param .b64 __assertfail_param_0,
	.param .b64 __assertfail_param_1,
	.param .b32 __assertfail_param_2,
	.param .b64 __assertfail_param_3,
	.param .b64 __assertfail_param_4
)
;
.global .align 1 .b8 __unnamed_1[39] = {118, 111, 105, 100, 32, 105, 110, 105, 116, 95, 114, 97, 110, 100, 111, 109, 95, 110, 117, 109, 98, 101, 114, 115, 40, 117, 110, 115, 105, 103, 110, 101, 100, 32, 105, 110, 116, 41};
.global .align 1 .b8 $str[11] = {115, 101, 101, 100, 32, 61, 32, 37, 100, 10};
.global .align 1 .b8 $str$1[10] = {115, 101, 101, 100, 32, 33, 61, 32, 48};
.global .align 1 .b8 $str$2[27] = {47, 116, 109, 112, 47, 115, 97, 115, 115, 95, 99, 117, 95, 51, 100, 99, 107, 112, 49, 57, 56, 47, 107, 46, 99, 117};
.global .align 1 .b8 $str$3[7] = {37, 102, 32, 37, 100, 10};

.visible .entry _Z19init_random_numbersj(
	.param .u32 _Z19init_random_numbersj_param_0
)
{
	.local .align 8 .b8 	__local_depot0[8];
	.reg .b64 	%SP;
	.reg .b64 	%SPL;
	.reg .pred 	%p<2>;
	.reg .b32 	%r<5>;
	.reg .b32 	%f<2>;
	.reg .b64 	%rd<12>;

	mov.u64 	%SPL, __local_depot0;
	cvta.local.u64 	%SP, %SPL;
	ld.param.u32 	%r1, [_Z19init_random_numbersj_param_0];
	add.u64 	%rd1, %SP, 0;
	add.u64 	%rd2, %SPL, 0;
	st.local.u32 	[%rd2], %r1;
	mov.u64 	%rd3, $str;
	cvta.global.u64 	%rd4, %rd3;
	{ // callseq 0, 0
	.param .b64 param0;
	st.param.b64 	[param0], %rd4;
	.param .b64 param1;
	st.param.b64 	[param1], %rd1;
	.param .b32 retval0;
	call.uni (retval0), 
	vprintf, 
	(
	param0, 
	param1
	);
	ld.param.b32 	%r2, [retval0];
	} // callseq 0
	mov.b64 	%rd5, 12312433432;
	atom.add.u32 	%r4, [%rd5], 123;
	atom.add.f32 	%f1, [%rd5], 0f42F60000;
	membar.cta;
	membar.gl;
	membar.sys;
	setp.ne.s32 	%p1, %r1, 0;
	@%p1 bra 	$L__BB0_2;
	mov.u64 	%rd6, $str$1;
	cvta.global.u64 	%rd7, %rd6;
	mov.u64 	%rd8, $str$2;
	cvta.global.u64 	%rd9, %rd8;
	mov.u64 	%rd10, __unnamed_1;
	cvta.global.u64 	%rd11, %rd10;
	{ // callseq 1, 0
	.param .b64 param0;
	st.param.b64 	[param0], %rd7;
	.param .b64 param1;
	st.param.b64 	[param1], %rd9;
	.param .b32 param2;
	st.param.b32 	[param2], 12;
	.param .b64 param3;
	st.param.b64 	[param3], %rd11;
	.param .b64 param4;
	st.param.b64 	[param4], 1;
	call.uni 
	__assertfail, 
	(
	param0, 
	param1, 
	param2, 
	param3, 
	param4
	);
	} // callseq 1
$L__BB0_2:
	ret;

}
	// .globl	_Z20test_struct_argument3Arg
.visible .entry _Z20test_struct_argument3Arg(
	.param .align 4 .b8 _Z20test_struct_argument3Arg_param_0[1024]
)
{
	.local .align 8 .b8 	__local_depot1[16];
	.reg .b64 	%SP;
	.reg .b64 	%SPL;
	.reg .b32 	%r<4>;
	.reg .b32 	%f<2>;
	.reg .b64 	%rd<5>;
	.reg .b64 	%fd<2>;

	mov.u64 	%SPL, __local_depot1;
	cvta.local.u64 	%SP, %SPL;
	add.u64 	%rd1, %SP, 0;
	add.u64 	%rd2, %SPL, 0;
	ld.param.f32 	%f1, [_Z20test_struct_argument3Arg_param_0+492];
	cvt.f64.f32 	%fd1, %f1;
	ld.param.u32 	%r1, [_Z20test_struct_argument3Arg_param_0+724];
	st.local.f64 	[%rd2], %fd1;
	st.local.u32 	[%rd2+8], %r1;
	mov.u64 	%rd3, $str$3;
	cvta.global.u64 	%rd4, %rd3;
	{ // callseq 2, 0
	.param .b64 param0;
	st.param.b64 	[param0], %rd4;
	.param .b64 param1;
	st.param.b64 	[param1], %rd1;
	.param .b32 retval0;
	call.uni (retval0), 
	vprintf, 
	(
	param0, 
	param1
	);
	ld.param.b32 	%r2, [retval0];
	} // callseq 2
	ret;

}
	// .globl	_Z24test_struct_argument_ptrP3Arg
.visible .entry _Z24test_struct_argument_ptrP3Arg(
	.param .u64 .ptr .align 1 _Z24test_struct_argument_ptrP3Arg_param_0
)
{
	.local .align 8 .b8 	__local_depot2[16];
	.reg .b64 	%SP;
	.reg .b64 	%SPL;
	.reg .b32 	%r<4>;
	.reg .b32 	%f<2>;
	.reg .b64 	%rd<7>;
	.reg .b64 	%fd<2>;

	mov.u64 	%SPL, __local_depot2;
	cvta.local.u64 	%SP, %SPL;
	ld.param.u64 	%rd1, [_Z24test_struct_argument_ptrP3Arg_param_0];
	cvta.to.global.u64 	%rd2, %rd1;
	add.u64 	%rd3, %SP, 0;
	add.u64 	%rd4, %SPL, 0;
	ld.global.f32 	%f1, [%rd2+492];
	cvt.f64.f32 	%fd1, %f1;
	ld.global.u32 	%r1, [%rd2+724];
	st.local.f64 	[%rd4], %fd1;
	st.local.u32 	[%rd4+8], %r1;
	mov.u64 	%rd5, $str$3;
	cvta.global.u64 	%rd6, %rd5;
	{ // callseq 3, 0
	.param .b64 param0;
	st.param.b64 	[param0], %rd6;
	.param .b64 param1;
	st.param.b64 	[param1], %rd3;
	.param .b32 retval0;
	call.uni (retval0), 
	vprintf, 
	(
	param0, 
	param1
	);
	ld.param.b32 	%r2, [retval0];
	} // callseq 3
	ret;

}


// ===== COMPILED SASS (sm_100) =====

	.target	sm_100

	.elftype	@"ET_EXEC"


//--------------------- .note.nv.tkinfo           --------------------------
	.section	.note.nv.tkinfo,"",@"SHT_NOTE"
	.sectionflags	@"SHF_NOTE_NV_TKINFO"
	.tkinfo
        /*0018*/ 	.word	0x00000002
        /*0030*/ 	.string	""
        /*0030*/ 	.string	"ptxas"
        /*0030*/ 	.string	"Cuda compilation tools, release 13.0, V13.0.88"
        /*0030*/ 	.string	"Build cuda_13.0.r13.0/compiler.36424714_0"
        /*0030*/ 	.string	"-arch sm_100 -m 64 "



//--------------------- .note.nv.cuinfo           --------------------------
	.section	.note.nv.cuinfo,"",@"SHT_NOTE"
	.sectionflags	@"SHF_NOTE_NV_CUINFO"
        /*0018*/ 	.short	0x0002
        /*001a*/ 	.short	0x0064
        /*001c*/ 	.short	0x0082
	.zero		2


//--------------------- .nv.info                  --------------------------
	.section	.nv.info,"",@"SHT_CUDA_INFO"
	.align	4


	//----- nvinfo : EIATTR_REGCOUNT
	.align		4
        /*0000*/ 	.byte	0x04, 0x2f
        /*0002*/ 	.short	(.L_6 - .L_5)
	.align		4
.L_5:
        /*0004*/ 	.word	index@(_Z19init_random_numbersj)
        /*0008*/ 	.word	0x00000018


	//----- nvinfo : EIATTR_FRAME_SIZE
	.align		4
.L_6:
        /*000c*/ 	.byte	0x04, 0x11
        /*000e*/ 	.short	(.L_8 - .L_7)
	.align		4
.L_7:
        /*0010*/ 	.word	index@(_Z19init_random_numbersj)
        /*0014*/ 	.word	0x00000008


	//----- nvinfo : EIATTR_REGCOUNT
	.align		4
.L_8:
        /*0018*/ 	.byte	0x04, 0x2f
        /*001a*/ 	.short	(.L_10 - .L_9)
	.align		4
.L_9:
        /*001c*/ 	.word	index@(_Z20test_struct_argument3Arg)
        /*0020*/ 	.word	0x00000018


	//----- nvinfo : EIATTR_FRAME_SIZE
	.align		4
.L_10:
        /*0024*/ 	.byte	0x04, 0x11
        /*0026*/ 	.short	(.L_12 - .L_11)
	.align		4
.L_11:
        /*0028*/ 	.word	index@(_Z20test_struct_argument3Arg)
        /*002c*/ 	.word	0x00000010


	//----- nvinfo : EIATTR_REGCOUNT
	.align		4
.L_12:
        /*0030*/ 	.byte	0x04, 0x2f
        /*0032*/ 	.short	(.L_14 - .L_13)
	.align		4
.L_13:
        /*0034*/ 	.word	index@(_Z24test_struct_argument_ptrP3Arg)
        /*0038*/ 	.word	0x00000018


	//----- nvinfo : EIATTR_FRAME_SIZE
	.align		4
.L_14:
        /*003c*/ 	.byte	0x04, 0x11
        /*003e*/ 	.short	(.L_16 - .L_15)
	.align		4
.L_15:
        /*0040*/ 	.word	index@(_Z24test_struct_argument_ptrP3Arg)
        /*0044*/ 	.word	0x00000010


	//----- nvinfo : EIATTR_MIN_STACK_SIZE
	.align		4
.L_16:
        /*0048*/ 	.byte	0x04, 0x12
        /*004a*/ 	.short	(.L_18 - .L_17)
	.align		4
.L_17:
        /*004c*/ 	.word	index@(_Z24test_struct_argument_ptrP3Arg)
        /*0050*/ 	.word	0x00000010


	//----- nvinfo : EIATTR_MIN_STACK_SIZE
	.align		4
.L_18:
        /*0054*/ 	.byte	0x04, 0x12
        /*0056*/ 	.short	(.L_20 - .L_19)
	.align		4
.L_19:
        /*0058*/ 	.word	index@(_Z20test_struct_argument3Arg)
        /*005c*/ 	.word	0x00000010


	//----- nvinfo : EIATTR_MIN_STACK_SIZE
	.align		4
.L_20:
        /*0060*/ 	.byte	0x04, 0x12
        /*0062*/ 	.short	(.L_22 - .L_21)
	.align		4
.L_21:
        /*0064*/ 	.word	index@(_Z19init_random_numbersj)
        /*0068*/ 	.word	0x00000008
.L_22:


//--------------------- .nv.compat                --------------------------
	.section	.nv.compat,"",@"SHT_CUDA_COMPAT_INFO"
	.align	4
        /*0000*/ 	.byte	0x02, 0x09, 0x00, 0x00, 0x02, 0x02, 0x01, 0x00, 0x02, 0x05, 0x05, 0x00, 0x03, 0x07, 0x01, 0x01
        /*0010*/ 	.byte	0x02, 0x03, 0x00, 0x00, 0x02, 0x06, 0x01, 0x00, 0x04, 0x0b, 0x08, 0x00, 0x09, 0x00, 0x00, 0x00
        /*0020*/ 	.byte	0x00, 0x00, 0x00, 0x00


//--------------------- .nv.info._Z24test_struct_argument_ptrP3Arg --------------------------
	.section	.nv.info._Z24test_struct_argument_ptrP3Arg,"",@"SHT_CUDA_INFO"
	.sectionflags	@""
	.align	4


	//----- nvinfo : EIATTR_CUDA_API_VERSION
	.align		4
        /*0000*/ 	.byte	0x04, 0x37
        /*0002*/ 	.short	(.L_24 - .L_23)
.L_23:
        /*0004*/ 	.word	0x00000082


	//----- nvinfo : EIATTR_KPARAM_INFO
	.align		4
.L_24:
        /*0008*/ 	.byte	0x04, 0x17
        /*000a*/ 	.short	(.L_26 - .L_25)
.L_25:
        /*000c*/ 	.word	0x00000000
        /*0010*/ 	.short	0x0000
        /*0012*/ 	.short	0x0000
        /*0014*/ 	.byte	0x00, 0xf5, 0x21, 0x00


	//----- nvinfo : EIATTR_SPARSE_MMA_MASK
	.align		4
.L_26:
        /*0018*/ 	.byte	0x03, 0x50
        /*001a*/ 	.short	0x0000


	//----- nvinfo : EIATTR_MAXREG_COUNT
	.align		4
        /*001c*/ 	.byte	0x03, 0x1b
        /*001e*/ 	.short	0x00ff


	//----- nvinfo : EIATTR_EXTERNS
	.align		4
        /*0020*/ 	.byte	0x04, 0x0f
        /*0022*/ 	.short	(.L_28 - .L_27)


	//   ....[0]....
	.align		4
.L_27:
        /*0024*/ 	.word	index@(vprintf)


	//----- nvinfo : EIATTR_MERCURY_ISA_VERSION
	.align		4
.L_28:
        /*0028*/ 	.byte	0x03, 0x5f
        /*002a*/ 	.short	0x0101


	//----- nvinfo : EIATTR_VRC_CTA_INIT_COUNT
	.align		4
        /*002c*/ 	.byte	0x02, 0x4a
	.zero		1
	.zero		1


	//----- nvinfo : EIATTR_SYSCALL_OFFSETS
	.align		4
        /*0030*/ 	.byte	0x04, 0x46
        /*0032*/ 	.short	(.L_30 - .L_29)


	//   ....[0]....
.L_29:
        /*0034*/ 	.word	0x00000130


	//----- nvinfo : EIATTR_EXIT_INSTR_OFFSETS
	.align		4
.L_30:
        /*0038*/ 	.byte	0x04, 0x1c
        /*003a*/ 	.short	(.L_32 - .L_31)


	//   ....[0]....
.L_31:
        /*003c*/ 	.word	0x00000140


	//----- nvinfo : EIATTR_CBANK_PARAM_SIZE
	.align		4
.L_32:
        /*0040*/ 	.byte	0x03, 0x19
        /*0042*/ 	.short	0x0008


	//----- nvinfo : EIATTR_PARAM_CBANK
	.align		4
        /*0044*/ 	.byte	0x04, 0x0a
        /*0046*/ 	.short	(.L_34 - .L_33)
	.align		4
.L_33:
        /*0048*/ 	.word	index@(.nv.constant0._Z24test_struct_argument_ptrP3Arg)
        /*004c*/ 	.short	0x0380
        /*004e*/ 	.short	0x0008


	//----- nvinfo : EIATTR_SW_WAR
	.align		4
.L_34:
        /*0050*/ 	.byte	0x04, 0x36
        /*0052*/ 	.short	(.L_36 - .L_35)
.L_35:
        /*0054*/ 	.word	0x00000008
.L_36:


//--------------------- .nv.info._Z20test_struct_argument3Arg --------------------------
	.section	.nv.info._Z20test_struct_argument3Arg,"",@"SHT_CUDA_INFO"
	.sectionflags	@""
	.align	4


	//----- nvinfo : EIATTR_CUDA_API_VERSION
	.align		4
        /*0000*/ 	.byte	0x04, 0x37
        /*0002*/ 	.short	(.L_38 - .L_37)
.L_37:
        /*0004*/ 	.word	0x00000082


	//----- nvinfo : EIATTR_KPARAM_INFO
	.align		4
.L_38:
        /*0008*/ 	.byte	0x04, 0x17
        /*000a*/ 	.short	(.L_40 - .L_39)
.L_39:
        /*000c*/ 	.word	0x00000000
        /*0010*/ 	.short	0x0000
        /*0012*/ 	.short	0x0000
        /*0014*/ 	.byte	0x00, 0xf0, 0x01, 0x10


	//----- nvinfo : EIATTR_SPARSE_MMA_MASK
	.align		4
.L_40:
        /*0018*/ 	.byte	0x03, 0x50
        /*001a*/ 	.short	0x0000


	//----- nvinfo : EIATTR_MAXREG_COUNT
	.align		4
        /*001c*/ 	.byte	0x03, 0x1b
        /*001e*/ 	.short	0x00ff


	//----- nvinfo : EIATTR_EXTERNS
	.align		4
        /*0020*/ 	.byte	0x04, 0x0f
        /*0022*/ 	.short	(.L_42 - .L_41)


	//   ....[0]....
	.align		4
.L_41:
        /*0024*/ 	.word	index@(vprintf)


	//----- nvinfo : EIATTR_MERCURY_ISA_VERSION
	.align		4
.L_42:
        /*0028*/ 	.byte	0x03, 0x5f
        /*002a*/ 	.short	0x0101


	//----- nvinfo : EIATTR_VRC_CTA_INIT_COUNT
	.align		4
        /*002c*/ 	.byte	0x02, 0x4a
	.zero		1
	.zero		1


	//----- nvinfo : EIATTR_SYSCALL_OFFSETS
	.align		4
        /*0030*/ 	.byte	0x04, 0x46
        /*0032*/ 	.short	(.L_44 - .L_43)


	//   ....[0]....
.L_43:
        /*0034*/ 	.word	0x00000110


	//----- nvinfo : EIATTR_EXIT_INSTR_OFFSETS
	.align		4
.L_44:
        /*0038*/ 	.byte	0x04, 0x1c
        /*003a*/ 	.short	(.L_46 - .L_45)


	//   ....[0]....
.L_45:
        /*003c*/ 	.word	0x00000120


	//----- nvinfo : EIATTR_CBANK_PARAM_SIZE
	.align		4
.L_46:
        /*0040*/ 	.byte	0x03, 0x19
        /*0042*/ 	.short	0x0400


	//----- nvinfo : EIATTR_PARAM_CBANK
	.align		4
        /*0044*/ 	.byte	0x04, 0x0a
        /*0046*/ 	.short	(.L_48 - .L_47)
	.align		4
.L_47:
        /*0048*/ 	.word	index@(.nv.constant0._Z20test_struct_argument3Arg)
        /*004c*/ 	.short	0x0380
        /*004e*/ 	.short	0x0400


	//----- nvinfo : EIATTR_SW_WAR
	.align		4
.L_48:
        /*0050*/ 	.byte	0x04, 0x36
        /*0052*/ 	.short	(.L_50 - .L_49)
.L_49:
        /*0054*/ 	.word	0x00000008
.L_50:


//--------------------- .nv.info._Z19init_random_numbersj --------------------------
	.section	.nv.info._Z19init_random_numbersj,"",@"SHT_CUDA_INFO"
	.sectionflags	@""
	.align	4


	//----- nvinfo : EIATTR_CUDA_API_VERSION
	.align		4
        /*0000*/ 	.byte	0x04, 0x37
        /*0002*/ 	.short	(.L_52 - .L_51)
.L_51:
        /*0004*/ 	.word	0x00000082


	//----- nvinfo : EIATTR_KPARAM_INFO
	.align		4
.L_52:
        /*0008*/ 	.byte	0x04, 0x17
        /*000a*/ 	.short	(.L_54 - .L_53)
.L_53:
        /*000c*/ 	.word	0x00000000
        /*0010*/ 	.short	0x0000
        /*0012*/ 	.short	0x0000
        /*0014*/ 	.byte	0x00, 0xf0, 0x11, 0x00


	//----- nvinfo : EIATTR_SPARSE_MMA_MASK
	.align		4
.L_54:
        /*0018*/ 	.byte	0x03, 0x50
        /*001a*/ 	.short	0x0000


	//----- nvinfo : EIATTR_MAXREG_COUNT
	.align		4
        /*001c*/ 	.byte	0x03, 0x1b
        /*001e*/ 	.short	0x00ff


	//----- nvinfo : EIATTR_EXTERNS
	.align		4
        /*0020*/ 	.byte	0x04, 0x0f
        /*0022*/ 	.short	(.L_56 - .L_55)


	//   ....[0]....
	.align		4
.L_55:
        /*0024*/ 	.word	index@(vprintf)


	//   ....[1]....
	.align		4
        /*0028*/ 	.word	index@(__assertfail)


	//----- nvinfo : EIATTR_MERCURY_ISA_VERSION
	.align		4
.L_56:
        /*002c*/ 	.byte	0x03, 0x5f
        /*002e*/ 	.short	0x0101


	//----- nvinfo : EIATTR_INT_WARP_WIDE_INSTR_OFFSETS
	.align		4
        /*0030*/ 	.byte	0x04, 0x31
        /*0032*/ 	.short	(.L_58 - .L_57)


	//   ....[0]....
.L_57:
        /*0034*/ 	.word	0x00000110


	//----- nvinfo : EIATTR_VRC_CTA_INIT_COUNT
	.align		4
.L_58:
        /*0038*/ 	.byte	0x02, 0x4a
	.zero		1
	.zero		1


	//----- nvinfo : EIATTR_SYSCALL_OFFSETS
	.align		4
        /*003c*/ 	.byte	0x04, 0x46
        /*003e*/ 	.short	(.L_60 - .L_59)


	//   ....[0]....
.L_59:
        /*0040*/ 	.word	0x000000f0


	//   ....[1]....
        /*0044*/ 	.word	0x000005b0


	//----- nvinfo : EIATTR_EXIT_INSTR_OFFSETS
	.align		4
.L_60:
        /*0048*/ 	.byte	0x04, 0x1c
        /*004a*/ 	.short	(.L_62 - .L_61)


	//   ....[0]....
.L_61:
        /*004c*/ 	.word	0x000004b0


	//   ....[1]....
        /*0050*/ 	.word	0x000005c0


	//----- nvinfo : EIATTR_CRS_STACK_SIZE
	.align		4
.L_62:
        /*0054*/ 	.byte	0x04, 0x1e
        /*0056*/ 	.short	(.L_64 - .L_63)
.L_63:
        /*0058*/ 	.word	0x00000000


	//----- nvinfo : EIATTR_CBANK_PARAM_SIZE
	.align		4
.L_64:
        /*005c*/ 	.byte	0x03, 0x19
        /*005e*/ 	.short	0x0004


	//----- nvinfo : EIATTR_PARAM_CBANK
	.align		4
        /*0060*/ 	.byte	0x04, 0x0a
        /*0062*/ 	.short	(.L_66 - .L_65)
	.align		4
.L_65:
        /*0064*/ 	.word	index@(.nv.constant0._Z19init_random_numbersj)
        /*0068*/ 	.short	0x0380
        /*006a*/ 	.short	0x0004


	//----- nvinfo : EIATTR_SW_WAR
	.align		4
.L_66:
        /*006c*/ 	.byte	0x04, 0x36
        /*006e*/ 	.short	(.L_68 - .L_67)
.L_67:
        /*0070*/ 	.word	0x00000008
.L_68:


//--------------------- .nv.callgraph             --------------------------
	.section	.nv.callgraph,"",@"SHT_CUDA_CALLGRAPH"
	.align	4
	.sectionentsize	8
	.align		4
        /*0000*/ 	.word	0x00000000
	.align		4
        /*0004*/ 	.word	0xffffffff
	.align		4
        /*0008*/ 	.word	index@(_Z24test_struct_argument_ptrP3Arg)
	.align		4
        /*000c*/ 	.word	index@(vprintf)
	.align		4
        /*0010*/ 	.word	index@(_Z20test_struct_argument3Arg)
	.align		4
        /*0014*/ 	.word	index@(vprintf)
	.align		4
        /*0018*/ 	.word	index@(_Z19init_random_numbersj)
	.align		4
        /*001c*/ 	.word	index@(__assertfail)
	.align		4
        /*0020*/ 	.word	index@(_Z19init_random_numbersj)
	.align		4
        /*0024*/ 	.word	index@(vprintf)
	.align		4
        /*0028*/ 	.word	0x00000000
	.align		4
        /*002c*/ 	.word	0xfffffffe
	.align		4
        /*0030*/ 	.word	0x00000000
	.align		4
        /*0034*/ 	.word	0xfffffffd
	.align		4
        /*0038*/ 	.word	0x00000000
	.align		4
        /*003c*/ 	.word	0xfffffffc


//--------------------- .nv.constant4             --------------------------
	.section	.nv.constant4,"a",@progbits
	.align	8
	.align		8
.nv.constant4:
        /*0000*/ 	.dword	vprintf
	.align		8
        /*0008*/ 	.dword	__unnamed_1
	.align		8
        /*0010*/ 	.dword	$str
	.align		8
        /*0018*/ 	.dword	$str$1
	.align		8
        /*0020*/ 	.dword	$str$2
	.align		8
        /*0028*/ 	.dword	$str$3
	.align		8
        /*0030*/ 	.dword	__assertfail


//--------------------- .text._Z24test_struct_argument_ptrP3Arg --------------------------
	.section	.text._Z24test_struct_argument_ptrP3Arg,"ax",@progbits
	.align	128
        .global         _Z24test_struct_argument_ptrP3Arg
        .type           _Z24test_struct_argument_ptrP3Arg,@function
        .size           _Z24test_struct_argument_ptrP3Arg,(.L_x_13 - _Z24test_struct_argument_ptrP3Arg)
        .other          _Z24test_struct_argument_ptrP3Arg,@"STO_CUDA_ENTRY STV_DEFAULT"
_Z24test_struct_argument_ptrP3Arg:
.text._Z24test_struct_argument_ptrP3Arg:
[----:B------:R-:W0:Y:S08]  /*0000*/  LDC R1, c[0x0][0x37c] ;  /* 0x0000df00ff017b82 */ /* 0x000e300000000800 */
[----:B------:R-:W1:Y:S01]  /*0010*/  LDC.64 R12, c[0x0][0x380] ;  /* 0x0000e000ff0c7b82 */ /* 0x000e620000000a00 */
[----:B------:R-:W1:Y:S01]  /*0020*/  LDCU.64 UR4, c[0x0][0x358] ;  /* 0x00006b00ff0477ac */ /* 0x000e620008000a00 */
[----:B0-----:R-:W-:Y:S01]  /*0030*/  VIADD R1, R1, 0xfffffff0 ;  /* 0xfffffff001017836 */ /* 0x001fe20000000000 */
[----:B------:R-:W0:Y:S01]  /*0040*/  LDCU.64 UR6, c[0x4][0x28] ;  /* 0x01000500ff0677ac */ /* 0x000e220008000a00 */
[----:B-1----:R-:W2:Y:S04]  /*0050*/  LDG.E R0, desc[UR4][R12.64+0x1ec] ;  /* 0x0001ec040c007981 */ /* 0x002ea8000c1e1900 */
[----:B------:R-:W3:Y:S01]  /*0060*/  LDG.E R8, desc[UR4][R12.64+0x2d4] ;  /* 0x0002d4040c087981 */ /* 0x000ee2000c1e1900 */
[----:B------:R-:W-:Y:S01]  /*0070*/  MOV R9, 0x0 ;  /* 0x0000000000097802 */ /* 0x000fe20000000f00 */
[----:B------:R-:W1:Y:S01]  /*0080*/  LDCU UR4, c[0x0][0x2f8] ;  /* 0x00005f00ff0477ac */ /* 0x000e620008000800 */
[----:B0-----:R-:W-:Y:S01]  /*0090*/  IMAD.U32 R4, RZ, RZ, UR6 ;  /* 0x00000006ff047e24 */ /* 0x001fe2000f8e00ff */
[----:B------:R-:W-:Y:S01]  /*00a0*/  MOV R5, UR7 ;  /* 0x0000000700057c02 */ /* 0x000fe20008000f00 */
[----:B------:R0:W4:Y:S01]  /*00b0*/  LDC.64 R10, c[0x4][R9] ;  /* 0x01000000090a7b82 */ /* 0x0001220000000a00 */
[----:B------:R-:W5:Y:S01]  /*00c0*/  LDCU UR5, c[0x0][0x2fc] ;  /* 0x00005f80ff0577ac */ /* 0x000f620008000800 */
[----:B-1----:R-:W-:-:S05]  /*00d0*/  IADD3 R6, P0, PT, R1, UR4, RZ ;  /* 0x0000000401067c10 */ /* 0x002fca000ff1e0ff */
[----:B-----5:R-:W-:Y:S01]  /*00e0*/  IMAD.X R7, RZ, RZ, UR5, P0 ;  /* 0x00000005ff077e24 */ /* 0x020fe200080e06ff */
[----:B--2---:R-:W1:Y:S01]  /*00f0*/  F2F.F64.F32 R2, R0 ;  /* 0x0000000000027310 */ /* 0x004e620000201800 */
[----:B---3--:R0:W-:Y:S04]  /*0100*/  STL [R1+0x8], R8 ;  /* 0x0000080801007387 */ /* 0x0081e80000100800 */
[----:B-1--4-:R0:W-:Y:S02]  /*0110*/  STL.64 [R1], R2 ;  /* 0x0000000201007387 */ /* 0x0121e40000100a00 */
[----:B------:R-:W-:-:S07]  /*0120*/  LEPC R20, `(.L_x_0) ;  /* 0x000000001014794e */ /* 0x000fce0000000000 */
[----:B0-----:R-:W-:Y:S05]  /*0130*/  CALL.ABS.NOINC R10 ;  /* 0x000000000a007343 */ /* 0x001fea0003c00000 */
.L_x_0:
[----:B------:R-:W-:Y:S05]  /*0140*/  EXIT ;  /* 0x000000000000794d */ /* 0x000fea0003800000 */
.L_x_1:
[----:B------:R-:W-:-:S00]  /*0150*/  BRA `(.L_x_1) ;  /* 0xfffffffc00fc7947 */ /* 0x000fc0000383ffff */
[----:B------:R-:W-:-:S00]  /*0160*/  NOP ;  /* 0x0000000000007918 */ /* 0x000fc00000000000 */
        /* <DEDUP_REMOVED lines=9> */
.L_x_13:


//--------------------- .text._Z20test_struct_argument3Arg --------------------------
	.section	.text._Z20test_struct_argument3Arg,"ax",@progbits
	.align	128
        .global         _Z20test_struct_argument3Arg
        .type           _Z20test_struct_argument3Arg,@function
        .size           _Z20test_struct_argument3Arg,(.L_x_14 - _Z20test_struct_argument3Arg)
        .other          _Z20test_struct_argument3Arg,@"STO_CUDA_ENTRY STV_DEFAULT"
_Z20test_struct_argument3Arg:
.text._Z20test_struct_argument3Arg:
[----:B------:R-:W0:Y:S01]  /*0000*/  LDC R1, c[0x0][0x37c] ;  /* 0x0000df00ff017b82 */ /* 0x000e220000000800 */
[----:B------:R-:W1:Y:S07]  /*0010*/  LDCU UR4, c[0x0][0x56c] ;  /* 0x0000ad80ff0477ac */ /* 0x000e6e0008000800 */
[----:B------:R-:W2:Y:S01]  /*0020*/  LDC R10, c[0x0][0x654] ;  /* 0x00019500ff0a7b82 */ /* 0x000ea20000000800 */
[----:B0-----:R-:W-:Y:S01]  /*0030*/  VIADD R1, R1, 0xfffffff0 ;  /* 0xfffffff001017836 */ /* 0x001fe20000000000 */
[----:B------:R-:W-:Y:S01]  /*0040*/  MOV R0, 0x0 ;  /* 0x0000000000007802 */ /* 0x000fe20000000f00 */
[----:B------:R-:W0:Y:S01]  /*0050*/  LDCU.64 UR6, c[0x4][0x28] ;  /* 0x01000500ff0677ac */ /* 0x000e220008000a00 */
[----:B------:R-:W3:Y:S04]  /*0060*/  LDCU UR5, c[0x0][0x2fc] ;  /* 0x00005f80ff0577ac */ /* 0x000ee80008000800 */
[----:B------:R4:W5:Y:S01]  /*0070*/  LDC.64 R8, c[0x4][R0] ;  /* 0x0100000000087b82 */ /* 0x0009620000000a00 */
[----:B-1----:R-:W1:Y:S01]  /*0080*/  F2F.F64.F32 R2, UR4 ;  /* 0x0000000400027d10 */ /* 0x002e620008201800 */
[----:B------:R-:W4:Y:S01]  /*0090*/  LDCU UR4, c[0x0][0x2f8] ;  /* 0x00005f00ff0477ac */ /* 0x000f220008000800 */
[----:B0-----:R-:W-:Y:S01]  /*00a0*/  IMAD.U32 R4, RZ, RZ, UR6 ;  /* 0x00000006ff047e24 */ /* 0x001fe2000f8e00ff */
[----:B------:R-:W-:Y:S01]  /*00b0*/  MOV R5, UR7 ;  /* 0x0000000700057c02 */ /* 0x000fe20008000f00 */
[----:B--2---:R0:W-:Y:S04]  /*00c0*/  STL [R1+0x8], R10 ;  /* 0x0000080a01007387 */ /* 0x0041e80000100800 */
[----:B-1----:R0:W-:Y:S01]  /*00d0*/  STL.64 [R1], R2 ;  /* 0x0000000201007387 */ /* 0x0021e20000100a00 */
[----:B----4-:R-:W-:-:S05]  /*00e0*/  IADD3 R6, P0, PT, R1, UR4, RZ ;  /* 0x0000000401067c10 */ /* 0x010fca000ff1e0ff */
[----:B---3--:R-:W-:-:S08]  /*00f0*/  IMAD.X R7, RZ, RZ, UR5, P0 ;  /* 0x00000005ff077e24 */ /* 0x008fd000080e06ff */
[----:B------:R-:W-:-:S07]  /*0100*/  LEPC R20, `(.L_x_2) ;  /* 0x000000001014794e */ /* 0x000fce0000000000 */
[----:B0----5:R-:W-:Y:S05]  /*0110*/  CALL.ABS.NOINC R8 ;  /* 0x0000000008007343 */ /* 0x021fea0003c00000 */
.L_x_2:
[----:B------:R-:W-:Y:S05]  /*0120*/  EXIT ;  /* 0x000000000000794d */ /* 0x000fea0003800000 */
.L_x_3:
        /* <DEDUP_REMOVED lines=13> */
.L_x_14:


//--------------------- .text._Z19init_random_numbersj --------------------------
	.section	.text._Z19init_random_numbersj,"ax",@progbits
	.align	128
        .global         _Z19init_random_numbersj
        .type           _Z19init_random_numbersj,@function
        .size           _Z19init_random_numbersj,(.L_x_15 - _Z19init_random_numbersj)
        .other          _Z19init_random_numbersj,@"STO_CUDA_ENTRY STV_DEFAULT"
_Z19init_random_numbersj:
.text._Z19init_random_numbersj:
[----:B------:R-:W0:Y:S08]  /*0000*/  LDC R1, c[0x0][0x37c] ;  /* 0x0000df00ff017b82 */ /* 0x000e300000000800 */
[----:B------:R-:W1:Y:S01]  /*0010*/  LDC R8, c[0x0][0x380] ;  /* 0x0000e000ff087b82 */ /* 0x000e620000000800 */
[----:B0-----:R-:W-:Y:S01]  /*0020*/  VIADD R1, R1, 0xfffffff8 ;  /* 0xfffffff801017836 */ /* 0x001fe20000000000 */
[----:B------:R-:W-:Y:S01]  /*0030*/  MOV R0, 0x0 ;  /* 0x0000000000007802 */ /* 0x000fe20000000f00 */
[----:B------:R-:W0:Y:S01]  /*0040*/  LDCU UR4, c[0x0][0x2f8] ;  /* 0x00005f00ff0477ac */ /* 0x000e220008000800 */
[----:B------:R-:W2:Y:S04]  /*0050*/  LDCU.64 UR6, c[0x4][0x10] ;  /* 0x01000200ff0677ac */ /* 0x000ea80008000a00 */
[----:B------:R3:W4:Y:S01]  /*0060*/  LDC.64 R2, c[0x4][R0] ;  /* 0x0100000000027b82 */ /* 0x0007220000000a00 */
[----:B------:R-:W5:Y:S01]  /*0070*/  LDCU UR5, c[0x0][0x2fc] ;  /* 0x00005f80ff0577ac */ /* 0x000f620008000800 */
[----:B------:R-:W3:Y:S01]  /*0080*/  LDCU.64 UR36, c[0x0][0x358] ;  /* 0x00006b00ff2477ac */ /* 0x000ee20008000a00 */
[----:B0-----:R-:W-:Y:S01]  /*0090*/  IADD3 R6, P0, PT, R1, UR4, RZ ;  /* 0x0000000401067c10 */ /* 0x001fe2000ff1e0ff */
[----:B-1----:R0:W-:Y:S01]  /*00a0*/  STL [R1], R8 ;  /* 0x0000000801007387 */ /* 0x0021e20000100800 */
[----:B--2---:R-:W-:Y:S01]  /*00b0*/  IMAD.U32 R4, RZ, RZ, UR6 ;  /* 0x00000006ff047e24 */ /* 0x004fe2000f8e00ff */
[----:B------:R-:W-:-:S02]  /*00c0*/  MOV R5, UR7 ;  /* 0x0000000700057c02 */ /* 0x000fc40008000f00 */
[----:B-----5:R-:W-:-:S08]  /*00d0*/  IMAD.X R7, RZ, RZ, UR5, P0 ;  /* 0x00000005ff077e24 */ /* 0x020fd000080e06ff */
[----:B------:R-:W-:-:S07]  /*00e0*/  LEPC R20, `(.L_x_4) ;  /* 0x000000001014794e */ /* 0x000fce0000000000 */
[----:B0--34-:R-:W-:Y:S05]  /*00f0*/  CALL.ABS.NOINC R2 ;  /* 0x0000000002007343 */ /* 0x019fea0003c00000 */
.L_x_4:
[----:B------:R-:W0:Y:S01]  /*0100*/  S2R R2, SR_LANEID ;  /* 0x0000000000027919 */ /* 0x000e220000000000 */
[----:B------:R-:W-:Y:S01]  /*0110*/  VOTEU.ANY UR4, UPT, PT ;  /* 0x0000000000047886 */ /* 0x000fe200038e0100 */
[----:B------:R-:W-:Y:S01]  /*0120*/  UMOV UR5, 0x80000000 ;  /* 0x8000000000057882 */ /* 0x000fe20000000000 */
[----:B------:R-:W1:Y:S01]  /*0130*/  POPC R0, UR4 ;  /* 0x0000000400007d09 */ /* 0x000e620008000000 */
[----:B------:R-:W-:Y:S01]  /*0140*/  UFLO.U32 UR4, UR4 ;  /* 0x00000004000472bd */ /* 0x000fe200080e0000 */
[----:B------:R-:W-:Y:S01]  /*0150*/  IMAD.MOV.U32 R7, RZ, RZ, 0x42f60000 ;  /* 0x42f60000ff077424 */ /* 0x000fe200078e00ff */
[----:B------:R-:W-:-:S03]  /*0160*/  UIADD3 UR6, UP0, UPT, UR5, 0x5e000000, URZ ;  /* 0x5e00000005067890 */ /* 0x000fc6000ff1e0ff */
[----:B------:R-:W-:Y:S02]  /*0170*/  UMOV UR5, 0x2 ;  /* 0x0000000200057882 */ /* 0x000fe40000000000 */
[----:B------:R-:W-:Y:S01]  /*0180*/  UIADD3.X UR5, UPT, UPT, URZ, UR5, URZ, UP0, !UPT ;  /* 0x00000005ff057290 */ /* 0x000fe200087fe4ff */
[----:B------:R-:W-:-:S05]  /*0190*/  IMAD.U32 R4, RZ, RZ, UR6 ;  /* 0x00000006ff047e24 */ /* 0x000fca000f8e00ff */
[----:B------:R-:W-:Y:S01]  /*01a0*/  MOV R5, UR5 ;  /* 0x0000000500057c02 */ /* 0x000fe20008000f00 */
[----:B-1----:R-:W-:Y:S01]  /*01b0*/  IMAD R3, R0, 0x7b, RZ ;  /* 0x0000007b00037824 */ /* 0x002fe200078e02ff */
[----:B0-----:R-:W-:-:S13]  /*01c0*/  ISETP.EQ.U32.AND P0, PT, R2, UR4, PT ;  /* 0x0000000402007c0c */ /* 0x001fda000bf02070 */
[----:B------:R-:W-:Y:S04]  /*01d0*/  @P0 ATOM.E.ADD.STRONG.GPU PT, RZ, desc[UR36][R4.64+-0x1f2ce8], R3 ;  /* 0xe0d3180304ff098a */ /* 0x000fe800081ef124 */
[----:B------:R0:W-:Y:S01]  /*01e0*/  ATOM.E.ADD.F32.FTZ.RN.STRONG.GPU P0, RZ, desc[UR36][R4.64+-0x1f2ce8], R7 ;  /* 0xe0d3180704ff79a2 */ /* 0x0001e2000c10f324 */
[----:B------:R-:W-:Y:S04]  /*01f0*/  BSSY.RECONVERGENT B0, `(.L_x_5) ;  /* 0x000001a000007945 */ /* 0x000fe80003800200 */
[----:B0-----:R-:W-:Y:S05]  /*0200*/  @P0 BRA `(.L_x_6) ;  /* 0x0000000000600947 */ /* 0x001fea0003800000 */
[----:B------:R-:W0:Y:S01]  /*0210*/  QSPC.E.S P0, RZ, [R4+-0x1f2ce8] ;  /* 0xe0d3180004ff73aa */ /* 0x000e220000000500 */
[----:B------:R-:W-:Y:S02]  /*0220*/  HFMA2 R3, -RZ, RZ, 0, 1.1920928955078125e-07 ;  /* 0x00000002ff037431 */ /* 0x000fe400000001ff */
[----:B------:R-:W-:Y:S01]  /*0230*/  IMAD.MOV.U32 R2, RZ, RZ, -0x80000000 ;  /* 0x80000000ff027424 */ /* 0x000fe200078e00ff */
[----:B0-----:R-:W-:Y:S06]  /*0240*/  @!P0 BRA `(.L_x_7) ;  /* 0x0000000000248947 */ /* 0x001fec0003800000 */
[----:B------:R-:W-:-:S05]  /*0250*/  IMAD.MOV.U32 R2, RZ, RZ, -0x80000000 ;  /* 0x80000000ff027424 */ /* 0x000fca00078e00ff */
[----:B------:R-:W-:-:S04]  /*0260*/  MOV R2, R2 ;  /* 0x0000000200027202 */ /* 0x000fc80000000f00 */
[----:B------:R-:W-:-:S07]  /*0270*/  IADD3 R0, PT, PT, R2, 0x5e000000, RZ ;  /* 0x5e00000002007810 */ /* 0x000fce0007ffe0ff */
.L_x_8:
[----:B------:R-:W-:-:S06]  /*0280*/  VIADD R4, R2, 0x5e000000 ;  /* 0x5e00000002047836 */ /* 0x000fcc0000000000 */
[----:B------:R-:W0:Y:S02]  /*0290*/  LDS R4, [R4+-0x1f2ce8] ;  /* 0xe0d3180004047984 */ /* 0x000e240000000800 */
[----:B0-----:R-:W-:-:S05]  /*02a0*/  FADD R5, R4, 123 ;  /* 0x42f6000004057421 */ /* 0x001fca0000000000 */
[----:B------:R-:W0:Y:S02]  /*02b0*/  ATOMS.CAST.SPIN P0, [R0+-0x1f2ce8], R4, R5 ;  /* 0xe0d318040000758d */ /* 0x000e240001800005 */
[----:B0-----:R-:W-:Y:S05]  /*02c0*/  @!P0 BRA `(.L_x_8) ;  /* 0xfffffffc00ec8947 */ /* 0x001fea000383ffff */
[----:B------:R-:W-:Y:S05]  /*02d0*/  BRA `(.L_x_6) ;  /* 0x00000000002c7947 */ /* 0x000fea0003800000 */
.L_x_7:
[----:B------:R-:W0:Y:S02]  /*02e0*/  QSPC.E.D P0, RZ, [R4+-0x1f2ce8] ;  /* 0xe0d3180004ff73aa */ /* 0x000e240000000700 */
[----:B0-----:R-:W-:Y:S05]  /*02f0*/  @!P0 BRA `(.L_x_9) ;  /* 0x0000000000188947 */ /* 0x001fea0003800000 */
.L_x_10:
[----:B------:R-:W2:Y:S02]  /*0300*/  LD.E R6, [R2+0x5de0d318] ;  /* 0x5de0d31802067980 */ /* 0x000ea40000100900 */
[----:B--2---:R-:W-:-:S06]  /*0310*/  FADD R7, R6, 123 ;  /* 0x42f6000006077421 */ /* 0x004fcc0000000000 */
[----:B------:R-:W2:Y:S02]  /*0320*/  ATOM.E.CAST.SPIN PT, R7, [R4+-0x1f2ce8], R6, R7 ;  /* 0xe0d318060407738b */ /* 0x000ea400019e0107 */
[----:B--2---:R-:W-:-:S13]  /*0330*/  ISETP.EQ.U32.AND P0, PT, R7, 0x1, PT ;  /* 0x000000010700780c */ /* 0x004fda0003f02070 */
[----:B------:R-:W-:Y:S05]  /*0340*/  @!P0 BRA `(.L_x_10) ;  /* 0xfffffffc00ec8947 */ /* 0x000fea000383ffff */
[----:B------:R-:W-:Y:S05]  /*0350*/  BRA `(.L_x_6) ;  /* 0x00000000000c7947 */ /* 0x000fea0003800000 */
.L_x_9:
[----:B------:R-:W2:Y:S02]  /*0360*/  LD.E R0, desc[UR36][R4.64+-0x1f2ce8] ;  /* 0xe0d3182404007980 */ /* 0x000ea4000c101900 */
[----:B--2---:R-:W-:-:S05]  /*0370*/  FADD R3, R0, 123 ;  /* 0x42f6000000037421 */ /* 0x004fca0000000000 */
[----:B------:R0:W-:Y:S02]  /*0380*/  ST.E desc[UR36][R4.64+-0x1f2ce8], R3 ;  /* 0xe0d3180304007985 */ /* 0x0001e4000c101924 */
.L_x_6:
[----:B------:R-:W-:Y:S05]  /*0390*/  BSYNC.RECONVERGENT B0 ;  /* 0x0000000000007941 */ /* 0x000fea0003800200 */
.L_x_5:
[----:B------:R-:W1:Y:S02]  /*03a0*/  LDCU UR4, c[0x0][0x380] ;  /* 0x00007000ff0477ac */ /* 0x000e640008000800 */
[----:B-1----:R-:W-:Y:S01]  /*03b0*/  ISETP.NE.AND P0, PT, RZ, UR4, PT ;  /* 0x00000004ff007c0c */ /* 0x002fe2000bf05270 */
[----:B------:R-:W-:Y:S01]  /*03c0*/  @!PT LDS RZ, [RZ] ;  /* 0x00000000fffff984 */ /* 0x000fe20000000800 */
[----:B------:R-:W-:Y:S01]  /*03d0*/  @!PT LDS RZ, [RZ] ;  /* 0x00000000fffff984 */ /* 0x000fe20000000800 */
[----:B------:R-:W-:Y:S01]  /*03e0*/  @!PT LDS RZ, [RZ] ;  /* 0x00000000fffff984 */ /* 0x000fe20000000800 */
[----:B------:R-:W-:Y:S01]  /*03f0*/  @!PT LDS RZ, [RZ] ;  /* 0x00000000fffff984 */ /* 0x000fe20000000800 */
[----:B------:R1:W-:Y:S06]  /*0400*/  MEMBAR.SC.CTA ;  /* 0x0000000000007992 */ /* 0x0003ec0000000000 */
[----:B------:R-:W-:-:S00]  /*0410*/  MEMBAR.ALL.CTA ;  /* 0x0000000000007992 */ /* 0x000fc00000008000 */
[----:B-1----:R-:W-:Y:S06]  /*0420*/  MEMBAR.SC.GPU ;  /* 0x0000000000007992 */ /* 0x002fec0000002000 */
[----:B------:R-:W-:-:S00]  /*0430*/  ERRBAR ;  /* 0x00000000000079ab */ /* 0x000fc00000000000 */
[----:B------:R-:W-:Y:S06]  /*0440*/  CGAERRBAR ;  /* 0x00000000000075ab */ /* 0x000fec0000000000 */
[----:B------:R-:W-:Y:S01]  /*0450*/  CCTL.IVALL ;  /* 0x00000000ff00798f */ /* 0x000fe20002000000 */
[----:B------:R-:W-:-:S00]  /*0460*/  MEMBAR.ALL.CTA ;  /* 0x0000000000007992 */ /* 0x000fc00000008000 */
[----:B------:R-:W-:Y:S06]  /*0470*/  MEMBAR.SC.SYS ;  /* 0x0000000000007992 */ /* 0x000fec0000003000 */
[----:B------:R-:W-:-:S00]  /*0480*/  ERRBAR ;  /* 0x00000000000079ab */ /* 0x000fc00000000000 */
[----:B------:R-:W-:Y:S06]  /*0490*/  CGAERRBAR ;  /* 0x00000000000075ab */ /* 0x000fec0000000000 */
[----:B------:R-:W-:Y:S01]  /*04a0*/  CCTL.IVALL ;  /* 0x00000000ff00798f */ /* 0x000fe20002000000 */
[----:B------:R-:W-:Y:S05]  /*04b0*/  @P0 EXIT ;  /* 0x000000000000094d */ /* 0x000fea0003800000 */
[----:B------:R-:W-:Y:S01]  /*04c0*/  MOV R0, 0x30 ;  /* 0x0000003000007802 */ /* 0x000fe20000000f00 */
[----:B------:R-:W1:Y:S01]  /*04d0*/  LDCU.64 UR4, c[0x4][0x18] ;  /* 0x01000300ff0477ac */ /* 0x000e620008000a00 */
[----:B------:R-:W-:Y:S02]  /*04e0*/  HFMA2 R8, -RZ, RZ, 0, 7.152557373046875e-07 ;  /* 0x0000000cff087431 */ /* 0x000fe400000001ff */
[----:B------:R-:W-:Y:S01]  /*04f0*/  IMAD.MOV.U32 R12, RZ, RZ, 0x1 ;  /* 0x00000001ff0c7424 */ /* 0x000fe200078e00ff */
[----:B0-----:R0:W2:Y:S01]  /*0500*/  LDC.64 R2, c[0x4][R0] ;  /* 0x0100000000027b82 */ /* 0x0010a20000000a00 */
[----:B------:R-:W3:Y:S01]  /*0510*/  LDCU.64 UR6, c[0x4][0x20] ;  /* 0x01000400ff0677ac */ /* 0x000ee20008000a00 */
[----:B------:R-:W-:Y:S01]  /*0520*/  MOV R13, RZ ;  /* 0x000000ff000d7202 */ /* 0x000fe20000000f00 */
[----:B------:R-:W4:Y:S01]  /*0530*/  LDCU.64 UR8, c[0x4][0x8] ;  /* 0x01000100ff0877ac */ /* 0x000f220008000a00 */
[----:B-1----:R-:W-:Y:S01]  /*0540*/  MOV R4, UR4 ;  /* 0x0000000400047c02 */ /* 0x002fe20008000f00 */
[----:B------:R-:W-:Y:S01]  /*0550*/  IMAD.U32 R5, RZ, RZ, UR5 ;  /* 0x00000005ff057e24 */ /* 0x000fe2000f8e00ff */
[----:B---3--:R-:W-:Y:S01]  /*0560*/  MOV R6, UR6 ;  /* 0x0000000600067c02 */ /* 0x008fe20008000f00 */
[----:B------:R-:W-:Y:S01]  /*0570*/  IMAD.U32 R7, RZ, RZ, UR7 ;  /* 0x00000007ff077e24 */ /* 0x000fe2000f8e00ff */
[----:B----4-:R-:W-:Y:S01]  /*0580*/  MOV R10, UR8 ;  /* 0x00000008000a7c02 */ /* 0x010fe20008000f00 */
[----:B0-----:R-:W-:-:S07]  /*0590*/  IMAD.U32 R11, RZ, RZ, UR9 ;  /* 0x00000009ff0b7e24 */ /* 0x001fce000f8e00ff */
[----:B------:R-:W-:-:S07]  /*05a0*/  LEPC R20, `(.L_x_11) ;  /* 0x000000001014794e */ /* 0x000fce0000000000 */
[----:B--2---:R-:W-:Y:S05]  /*05b0*/  CALL.ABS.NOINC R2 ;  /* 0x0000000002007343 */ /* 0x004fea0003c00000 */
.L_x_11:
[----:B------:R-:W-:Y:S05]  /*05c0*/  EXIT ;  /* 0x000000000000794d */ /* 0x000fea0003800000 */
.L_x_12:
        /* <DEDUP_REMOVED lines=11> */
.L_x_15:


//--------------------- .nv.global.init           --------------------------
	.section	.nv.global.init,"aw",@progbits
.nv.global.init:
	.type		$str$3,@object
	.size		$str$3,($str$1 - $str$3)
$str$3:
        /*0000*/ 	.byte	0x25, 0x66, 0x20, 0x25, 0x64, 0x0a, 0x00
	.type		$str$1,@object
	.size		$str$1,($str - $str$1)
$str$1:
        /*0007*/ 	.byte	0x73, 0x65, 0x65, 0x64, 0x20, 0x21, 0x3d, 0x20, 0x30, 0x00
	.type		$str,@object
	.size		$str,($str$2 - $str)
$str:
        /*0011*/ 	.byte	0x73, 0x65, 0x65, 0x64, 0x20, 0x3d, 0x20, 0x25, 0x64, 0x0a, 0x00
	.type		$str$2,@object
	.size		$str$2,(__unnamed_1 - $str$2)
$str$2:
        /*001c*/ 	.byte	0x2f, 0x74, 0x6d, 0x70, 0x2f, 0x73, 0x61, 0x73, 0x73, 0x5f, 0x63, 0x75, 0x5f, 0x33, 0x64, 0x63
        /*002c*/ 	.byte	0x6b, 0x70, 0x31, 0x39, 0x38, 0x2f, 0x6b, 0x2e, 0x63, 0x75, 0x00
	.type		__unnamed_1,@object
	.size		__unnamed_1,(.L_0 - __unnamed_1)
__unnamed_1:
        /*0037*/ 	.byte	0x76, 0x6f, 0x69, 0x64, 0x20, 0x69, 0x6e, 0x69, 0x74, 0x5f, 0x72, 0x61, 0x6e, 0x64, 0x6f, 0x6d
        /*0047*/ 	.byte	0x5f, 0x6e, 0x75, 0x6d, 0x62, 0x65, 0x72, 0x73, 0x28, 0x75, 0x6e, 0x73, 0x69, 0x67, 0x6e, 0x65
        /*0057*/ 	.byte	0x64, 0x20, 0x69, 0x6e, 0x74, 0x29, 0x00
.L_0:


//--------------------- .nv.shared.reserved.0     --------------------------
	.section	.nv.shared.reserved.0,"aw",@nobits
	.weak		__nv_reservedSMEM_offset_0_alias
	.size		__nv_reservedSMEM_offset_0_alias, 0, 64
	.other		__nv_reservedSMEM_offset_0_alias,@"STO_CUDA_RESERVED_SHARED STV_DEFAULT"
__nv_reservedSMEM_offset_0_alias:
	.zero		0
	.zero		64


//--------------------- .nv.constant0._Z24test_struct_argument_ptrP3Arg --------------------------
	.section	.nv.constant0._Z24test_struct_argument_ptrP3Arg,"a",@progbits
	.sectionflags	@""
	.align	4
.nv.constant0._Z24test_struct_argument_ptrP3Arg:
	.zero		904


//--------------------- .nv.constant0._Z20test_struct_argument3Arg --------------------------
	.section	.nv.constant0._Z20test_struct_argument3Arg,"a",@progbits
	.sectionflags	@""
	.align	4
.nv.constant0._Z20test_struct_argument3Arg:
	.zero		1920


//--------------------- .nv.constant0._Z19init_random_numbersj --------------------------
	.section	.nv.constant0._Z19init_random_numbersj,"a",@progbits
	.sectionflags	@""
	.align	4
.nv.constant0._Z19init_random_numbersj:
	.zero		900


//--------------------- SYMBOLS --------------------------

	.type		.nv.reservedSmem.offset0,@object
	.size		.nv.reservedSmem.offset0,0x4
	.type		vprintf,@function
	.type		__assertfail,@function
